//
// Generated by NVIDIA NVVM Compiler
//
// Compiler Build ID: CL-36424714
// Cuda compilation tools, release 13.0, V13.0.88
// Based on NVVM 20.0.0
//

.version 9.0
.target sm_100
.address_size 64

	// .globl	_Z18MatrixMulRowKernelPfS_S_i

.visible .entry _Z18MatrixMulRowKernelPfS_S_i(
	.param .u64 .ptr .align 1 _Z18MatrixMulRowKernelPfS_S_i_param_0,
	.param .u64 .ptr .align 1 _Z18MatrixMulRowKernelPfS_S_i_param_1,
	.param .u64 .ptr .align 1 _Z18MatrixMulRowKernelPfS_S_i_param_2,
	.param .u32 _Z18MatrixMulRowKernelPfS_S_i_param_3
)
{


	ret;

}


// ===== COMPILED SASS (sm_100) =====

	.target	sm_100

	.elftype	@"ET_EXEC"


//--------------------- .note.nv.tkinfo           --------------------------
	.section	.note.nv.tkinfo,"",@"SHT_NOTE"
	.sectionflags	@"SHF_NOTE_NV_TKINFO"
	.tkinfo
        /*0018*/ 	.word	0x00000002
        /*0030*/ 	.string	""
        /*0030*/ 	.string	"ptxas"
        /*0030*/ 	.string	"Cuda compilation tools, release 13.0, V13.0.88"
        /*0030*/ 	.string	"Build cuda_13.0.r13.0/compiler.36424714_0"
        /*0030*/ 	.string	"-arch sm_100 -m 64 "



//--------------------- .note.nv.cuinfo           --------------------------
	.section	.note.nv.cuinfo,"",@"SHT_NOTE"
	.sectionflags	@"SHF_NOTE_NV_CUINFO"
        /*0018*/ 	.short	0x0002
        /*001a*/ 	.short	0x0064
        /*001c*/ 	.short	0x0082
	.zero		2


//--------------------- .nv.info                  --------------------------
	.section	.nv.info,"",@"SHT_CUDA_INFO"
	.align	4


	//----- nvinfo : EIATTR_REGCOUNT
	.align		4
        /*0000*/ 	.byte	0x04, 0x2f
        /*0002*/ 	.short	(.L_1 - .L_0)
	.align		4
.L_0:
        /*0004*/ 	.word	index@(_Z18MatrixMulRowKernelPfS_S_i)
        /*0008*/ 	.word	0x00000004


	//----- nvinfo : EIATTR_FRAME_SIZE
	.align		4
.L_1:
        /*000c*/ 	.byte	0x04, 0x11
        /*000e*/ 	.short	(.L_3 - .L_2)
	.align		4
.L_2:
        /*0010*/ 	.word	index@(_Z18MatrixMulRowKernelPfS_S_i)
        /*0014*/ 	.word	0x00000000


	//----- nvinfo : EIATTR_MIN_STACK_SIZE
	.align		4
.L_3:
        /*0018*/ 	.byte	0x04, 0x12
        /*001a*/ 	.short	(.L_5 - .L_4)
	.align		4
.L_4:
        /*001c*/ 	.word	index@(_Z18MatrixMulRowKernelPfS_S_i)
        /*0020*/ 	.word	0x00000000
.L_5:


//--------------------- .nv.compat                --------------------------
	.section	.nv.compat,"",@"SHT_CUDA_COMPAT_INFO"
	.align	4
        /*0000*/ 	.byte	0x02, 0x09, 0x00, 0x00, 0x02, 0x02, 0x01, 0x00, 0x02, 0x05, 0x05, 0x00, 0x03, 0x07, 0x01, 0x01
        /*0010*/ 	.byte	0x02, 0x03, 0x00, 0x00, 0x02, 0x06, 0x01, 0x00, 0x04, 0x0b, 0x08, 0x00, 0x09, 0x00, 0x00, 0x00
        /*0020*/ 	.byte	0x00, 0x00, 0x00, 0x00


//--------------------- .nv.info._Z18MatrixMulRowKernelPfS_S_i --------------------------
	.section	.nv.info._Z18MatrixMulRowKernelPfS_S_i,"",@"SHT_CUDA_INFO"
	.sectionflags	@""
	.align	4


	//----- nvinfo : EIATTR_CUDA_API_VERSION
	.align		4
        /*0000*/ 	.byte	0x04, 0x37
        /*0002*/ 	.short	(.L_7 - .L_6)
.L_6:
        /*0004*/ 	.word	0x00000082


	//----- nvinfo : EIATTR_KPARAM_INFO
	.align		4
.L_7:
        /*0008*/ 	.byte	0x04, 0x17
        /*000a*/ 	.short	(.L_9 - .L_8)
.L_8:
        /*000c*/ 	.word	0x00000000
        /*0010*/ 	.short	0x0003
        /*0012*/ 	.short	0x0018
        /*0014*/ 	.byte	0x00, 0xf0, 0x11, 0x00


	//----- nvinfo : EIATTR_KPARAM_INFO
	.align		4
.L_9:
        /*0018*/ 	.byte	0x04, 0x17
        /*001a*/ 	.short	(.L_11 - .L_10)
.L_10:
        /*001c*/ 	.word	0x00000000
        /*0020*/ 	.short	0x0002
        /*0022*/ 	.short	0x0010
        /*0024*/ 	.byte	0x00, 0xf5, 0x21, 0x00


	//----- nvinfo : EIATTR_KPARAM_INFO
	.align		4
.L_11:
        /*0028*/ 	.byte	0x04, 0x17
        /*002a*/ 	.short	(.L_13 - .L_12)
.L_12:
        /*002c*/ 	.word	0x00000000
        /*0030*/ 	.short	0x0001
        /*0032*/ 	.short	0x0008
        /*0034*/ 	.byte	0x00, 0xf5, 0x21, 0x00


	//----- nvinfo : EIATTR_KPARAM_INFO
	.align		4
.L_13:
        /*0038*/ 	.byte	0x04, 0x17
        /*003a*/ 	.short	(.L_15 - .L_14)
.L_14:
        /*003c*/ 	.word	0x00000000
        /*0040*/ 	.short	0x0000
        /*0042*/ 	.short	0x0000
        /*0044*/ 	.byte	0x00, 0xf5, 0x21, 0x00


	//----- nvinfo : EIATTR_SPARSE_MMA_MASK
	.align		4
.L_15:
        /*0048*/ 	.byte	0x03, 0x50
        /*004a*/ 	.short	0x0000


	//----- nvinfo : EIATTR_MAXREG_COUNT
	.align		4
        /*004c*/ 	.byte	0x03, 0x1b
        /*004e*/ 	.short	0x00ff


	//----- nvinfo : EIATTR_MERCURY_ISA_VERSION
	.align		4
        /*0050*/ 	.byte	0x03, 0x5f
        /*0052*/ 	.short	0x0101


	//----- nvinfo : EIATTR_VRC_CTA_INIT_COUNT
	.align		4
        /*0054*/ 	.byte	0x02, 0x4a
	.zero		1
	.zero		1


	//----- nvinfo : EIATTR_EXIT_INSTR_OFFSETS
	.align		4
        /*0058*/ 	.byte	0x04, 0x1c
        /*005a*/ 	.short	(.L_17 - .L_16)


	//   ....[0]....
.L_16:
        /*005c*/ 	.word	0x00000010


	//----- nvinfo : EIATTR_CBANK_PARAM_SIZE
	.align		4
.L_17:
        /*0060*/ 	.byte	0x03, 0x19
        /*0062*/ 	.short	0x001c


	//----- nvinfo : EIATTR_PARAM_CBANK
	.align		4
        /*0064*/ 	.byte	0x04, 0x0a
        /*0066*/ 	.short	(.L_19 - .L_18)
	.align		4
.L_18:
        /*0068*/ 	.word	index@(.nv.constant0._Z18MatrixMulRowKernelPfS_S_i)
        /*006c*/ 	.short	0x0380
        /*006e*/ 	.short	0x001c


	//----- nvinfo : EIATTR_SW_WAR
	.align		4
.L_19:
        /*0070*/ 	.byte	0x04, 0x36
        /*0072*/ 	.short	(.L_21 - .L_20)
.L_20:
        /*0074*/ 	.word	0x00000008
.L_21:


//--------------------- .nv.callgraph             --------------------------
	.section	.nv.callgraph,"",@"SHT_CUDA_CALLGRAPH"
	.align	4
	.sectionentsize	8
	.align		4
        /*0000*/ 	.word	0x00000000
	.align		4
        /*0004*/ 	.word	0xffffffff
	.align		4
        /*0008*/ 	.word	0x00000000
	.align		4
        /*000c*/ 	.word	0xfffffffe
	.align		4
        /*0010*/ 	.word	0x00000000
	.align		4
        /*0014*/ 	.word	0xfffffffd
	.align		4
        /*0018*/ 	.word	0x00000000
	.align		4
        /*001c*/ 	.word	0xfffffffc


//--------------------- .text._Z18MatrixMulRowKernelPfS_S_i --------------------------
	.section	.text._Z18MatrixMulRowKernelPfS_S_i,"ax",@progbits
	.align	128
        .global         _Z18MatrixMulRowKernelPfS_S_i
        .type           _Z18MatrixMulRowKernelPfS_S_i,@function
        .size           _Z18MatrixMulRowKernelPfS_S_i,(.L_x_1 - _Z18MatrixMulRowKernelPfS_S_i)
        .other          _Z18MatrixMulRowKernelPfS_S_i,@"STO_CUDA_ENTRY STV_DEFAULT"
_Z18MatrixMulRowKernelPfS_S_i:
.text._Z18MatrixMulRowKernelPfS_S_i:
[----:B------:R-:W-:Y:S01]  /*0000*/  LDC R1, c[0x0][0x37c] ;  /* 0x0000df00ff017b82 */ /* 0x000fe20000000800 */
[----:B------:R-:W-:Y:S05]  /*0010*/  EXIT ;  /* 0x000000000000794d */ /* 0x000fea0003800000 */
.L_x_0:
[----:B------:R-:W-:-:S00]  /*0020*/  BRA `(.L_x_0) ;  /* 0xfffffffc00fc7947 */ /* 0x000fc0000383ffff */
[----:B------:R-:W-:-:S00]  /*0030*/  NOP ;  /* 0x0000000000007918 */ /* 0x000fc00000000000 */
        /* <DEDUP_REMOVED lines=12> */
.L_x_1:


//--------------------- .nv.shared.reserved.0     --------------------------
	.section	.nv.shared.reserved.0,"aw",@nobits
	.weak		__nv_reservedSMEM_offset_0_alias
	.size		__nv_reservedSMEM_offset_0_alias, 0, 64
	.other		__nv_reservedSMEM_offset_0_alias,@"STO_CUDA_RESERVED_SHARED STV_DEFAULT"
__nv_reservedSMEM_offset_0_alias:
	.zero		0
	.zero		64


//--------------------- .nv.constant0._Z18MatrixMulRowKernelPfS_S_i --------------------------
	.section	.nv.constant0._Z18MatrixMulRowKernelPfS_S_i,"a",@progbits
	.sectionflags	@""
	.align	4
.nv.constant0._Z18MatrixMulRowKernelPfS_S_i:
	.zero		924


//--------------------- SYMBOLS --------------------------

	.type		.nv.reservedSmem.offset0,@object
	.size		.nv.reservedSmem.offset0,0x4
